//
// Generated by NVIDIA NVVM Compiler
//
// Compiler Build ID: CL-36424714
// Cuda compilation tools, release 13.0, V13.0.88
// Based on NVVM 20.0.0
//

.version 9.0
.target sm_100
.address_size 64

	// .globl	_Z9kernel_1dv
.extern .func  (.param .b32 func_retval0) vprintf
(
	.param .b64 vprintf_param_0,
	.param .b64 vprintf_param_1
)
;
.global .align 1 .b8 $str[31] = {98, 108, 111, 99, 107, 32, 37, 100, 44, 32, 116, 104, 114, 101, 97, 100, 32, 37, 100, 44, 32, 105, 110, 100, 101, 120, 32, 37, 100, 10};

.visible .entry _Z9kernel_1dv()
{
	.local .align 8 .b8 	__local_depot0[16];
	.reg .b64 	%SP;
	.reg .b64 	%SPL;
	.reg .b32 	%r<7>;
	.reg .b64 	%rd<5>;

	mov.u64 	%SPL, __local_depot0;
	cvta.local.u64 	%SP, %SPL;
	add.u64 	%rd1, %SP, 0;
	add.u64 	%rd2, %SPL, 0;
	mov.u32 	%r1, %ctaid.x;
	mov.u32 	%r2, %ntid.x;
	mov.u32 	%r3, %tid.x;
	mad.lo.s32 	%r4, %r1, %r2, %r3;
	st.local.v2.u32 	[%rd2], {%r1, %r3};
	st.local.u32 	[%rd2+8], %r4;
	mov.u64 	%rd3, $str;
	cvta.global.u64 	%rd4, %rd3;
	{ // callseq 0, 0
	.param .b64 param0;
	st.param.b64 	[param0], %rd4;
	.param .b64 param1;
	st.param.b64 	[param1], %rd1;
	.param .b32 retval0;
	call.uni (retval0), 
	vprintf, 
	(
	param0, 
	param1
	);
	ld.param.b32 	%r5, [retval0];
	} // callseq 0
	ret;

}


// ===== COMPILED SASS (sm_100) =====

	.target	sm_100

	.elftype	@"ET_EXEC"


//--------------------- .note.nv.tkinfo           --------------------------
	.section	.note.nv.tkinfo,"",@"SHT_NOTE"
	.sectionflags	@"SHF_NOTE_NV_TKINFO"
	.tkinfo
        /*0018*/ 	.word	0x00000002
        /*0030*/ 	.string	""
        /*0030*/ 	.string	"ptxas"
        /*0030*/ 	.string	"Cuda compilation tools, release 13.0, V13.0.88"
        /*0030*/ 	.string	"Build cuda_13.0.r13.0/compiler.36424714_0"
        /*0030*/ 	.string	"-arch sm_100 -m 64 "



//--------------------- .note.nv.cuinfo           --------------------------
	.section	.note.nv.cuinfo,"",@"SHT_NOTE"
	.sectionflags	@"SHF_NOTE_NV_CUINFO"
        /*0018*/ 	.short	0x0002
        /*001a*/ 	.short	0x0064
        /*001c*/ 	.short	0x0082
	.zero		2


//--------------------- .nv.info                  --------------------------
	.section	.nv.info,"",@"SHT_CUDA_INFO"
	.align	4


	//----- nvinfo : EIATTR_REGCOUNT
	.align		4
        /*0000*/ 	.byte	0x04, 0x2f
        /*0002*/ 	.short	(.L_2 - .L_1)
	.align		4
.L_1:
        /*0004*/ 	.word	index@(_Z9kernel_1dv)
        /*0008*/ 	.word	0x00000018


	//----- nvinfo : EIATTR_FRAME_SIZE
	.align		4
.L_2:
        /*000c*/ 	.byte	0x04, 0x11
        /*000e*/ 	.short	(.L_4 - .L_3)
	.align		4
.L_3:
        /*0010*/ 	.word	index@(_Z9kernel_1dv)
        /*0014*/ 	.word	0x00000010


	//----- nvinfo : EIATTR_MIN_STACK_SIZE
	.align		4
.L_4:
        /*0018*/ 	.byte	0x04, 0x12
        /*001a*/ 	.short	(.L_6 - .L_5)
	.align		4
.L_5:
        /*001c*/ 	.word	index@(_Z9kernel_1dv)
        /*0020*/ 	.word	0x00000010
.L_6:


//--------------------- .nv.compat                --------------------------
	.section	.nv.compat,"",@"SHT_CUDA_COMPAT_INFO"
	.align	4
        /*0000*/ 	.byte	0x02, 0x09, 0x00, 0x00, 0x02, 0x02, 0x01, 0x00, 0x02, 0x05, 0x05, 0x00, 0x03, 0x07, 0x01, 0x01
        /*0010*/ 	.byte	0x02, 0x03, 0x00, 0x00, 0x02, 0x06, 0x01, 0x00, 0x04, 0x0b, 0x08, 0x00, 0x09, 0x00, 0x00, 0x00
        /*0020*/ 	.byte	0x00, 0x00, 0x00, 0x00


//--------------------- .nv.info._Z9kernel_1dv    --------------------------
	.section	.nv.info._Z9kernel_1dv,"",@"SHT_CUDA_INFO"
	.sectionflags	@""
	.align	4


	//----- nvinfo : EIATTR_CUDA_API_VERSION
	.align		4
        /*0000*/ 	.byte	0x04, 0x37
        /*0002*/ 	.short	(.L_8 - .L_7)
.L_7:
        /*0004*/ 	.word	0x00000082


	//----- nvinfo : EIATTR_SPARSE_MMA_MASK
	.align		4
.L_8:
        /*0008*/ 	.byte	0x03, 0x50
        /*000a*/ 	.short	0x0000


	//----- nvinfo : EIATTR_MAXREG_COUNT
	.align		4
        /*000c*/ 	.byte	0x03, 0x1b
        /*000e*/ 	.short	0x00ff


	//----- nvinfo : EIATTR_EXTERNS
	.align		4
        /*0010*/ 	.byte	0x04, 0x0f
        /*0012*/ 	.short	(.L_10 - .L_9)


	//   ....[0]....
	.align		4
.L_9:
        /*0014*/ 	.word	index@(vprintf)


	//----- nvinfo : EIATTR_MERCURY_ISA_VERSION
	.align		4
.L_10:
        /*0018*/ 	.byte	0x03, 0x5f
        /*001a*/ 	.short	0x0101


	//----- nvinfo : EIATTR_VRC_CTA_INIT_COUNT
	.align		4
        /*001c*/ 	.byte	0x02, 0x4a
	.zero		1
	.zero		1


	//----- nvinfo : EIATTR_SYSCALL_OFFSETS
	.align		4
        /*0020*/ 	.byte	0x04, 0x46
        /*0022*/ 	.short	(.L_12 - .L_11)


	//   ....[0]....
.L_11:
        /*0024*/ 	.word	0x00000120


	//----- nvinfo : EIATTR_EXIT_INSTR_OFFSETS
	.align		4
.L_12:
        /*0028*/ 	.byte	0x04, 0x1c
        /*002a*/ 	.short	(.L_14 - .L_13)


	//   ....[0]....
.L_13:
        /*002c*/ 	.word	0x00000130


	//----- nvinfo : EIATTR_SW_WAR
	.align		4
.L_14:
        /*0030*/ 	.byte	0x04, 0x36
        /*0032*/ 	.short	(.L_16 - .L_15)
.L_15:
        /*0034*/ 	.word	0x00000008
.L_16:


//--------------------- .nv.callgraph             --------------------------
	.section	.nv.callgraph,"",@"SHT_CUDA_CALLGRAPH"
	.align	4
	.sectionentsize	8
	.align		4
        /*0000*/ 	.word	0x00000000
	.align		4
        /*0004*/ 	.word	0xffffffff
	.align		4
        /*0008*/ 	.word	index@(_Z9kernel_1dv)
	.align		4
        /*000c*/ 	.word	index@(vprintf)
	.align		4
        /*0010*/ 	.word	0x00000000
	.align		4
        /*0014*/ 	.word	0xfffffffe
	.align		4
        /*0018*/ 	.word	0x00000000
	.align		4
        /*001c*/ 	.word	0xfffffffd
	.align		4
        /*0020*/ 	.word	0x00000000
	.align		4
        /*0024*/ 	.word	0xfffffffc


//--------------------- .nv.constant4             --------------------------
	.section	.nv.constant4,"a",@progbits
	.align	8
	.align		8
.nv.constant4:
        /*0000*/ 	.dword	vprintf
	.align		8
        /*0008*/ 	.dword	$str


//--------------------- .text._Z9kernel_1dv       --------------------------
	.section	.text._Z9kernel_1dv,"ax",@progbits
	.align	128
        .global         _Z9kernel_1dv
        .type           _Z9kernel_1dv,@function
        .size           _Z9kernel_1dv,(.L_x_2 - _Z9kernel_1dv)
        .other          _Z9kernel_1dv,@"STO_CUDA_ENTRY STV_DEFAULT"
_Z9kernel_1dv:
.text._Z9kernel_1dv:
[----:B------:R-:W0:Y:S01]  /*0000*/  LDC R1, c[0x0][0x37c] ;  /* 0x0000df00ff017b82 */ /* 0x000e220000000800 */
[----:B------:R-:W1:Y:S01]  /*0010*/  S2R R8, SR_CTAID.X ;  /* 0x0000000000087919 */ /* 0x000e620000002500 */
[----:B------:R-:W2:Y:S01]  /*0020*/  LDCU UR5, c[0x0][0x2fc] ;  /* 0x00005f80ff0577ac */ /* 0x000ea20008000800 */
[----:B------:R-:W-:Y:S01]  /*0030*/  MOV R2, 0x0 ;  /* 0x0000000000027802 */ /* 0x000fe20000000f00 */
[----:B0-----:R-:W-:Y:S01]  /*0040*/  VIADD R1, R1, 0xfffffff0 ;  /* 0xfffffff001017836 */ /* 0x001fe20000000000 */
[----:B------:R-:W1:Y:S01]  /*0050*/  S2R R9, SR_TID.X ;  /* 0x0000000000097919 */ /* 0x000e620000002100 */
[----:B------:R-:W1:Y:S03]  /*0060*/  LDCU UR6, c[0x0][0x360] ;  /* 0x00006c00ff0677ac */ /* 0x000e660008000800 */
[----:B------:R-:W0:Y:S01]  /*0070*/  LDC.64 R2, c[0x4][R2] ;  /* 0x0100000002027b82 */ /* 0x000e220000000a00 */
[----:B------:R-:W3:Y:S02]  /*0080*/  LDCU UR4, c[0x0][0x2f8] ;  /* 0x00005f00ff0477ac */ /* 0x000ee40008000800 */
[----:B---3--:R-:W-:-:S05]  /*0090*/  IADD3 R6, P0, PT, R1, UR4, RZ ;  /* 0x0000000401067c10 */ /* 0x008fca000ff1e0ff */
[----:B--2---:R-:W-:Y:S02]  /*00a0*/  IMAD.X R7, RZ, RZ, UR5, P0 ;  /* 0x00000005ff077e24 */ /* 0x004fe400080e06ff */
[----:B-1----:R-:W-:Y:S01]  /*00b0*/  IMAD R0, R8, UR6, R9 ;  /* 0x0000000608007c24 */ /* 0x002fe2000f8e0209 */
[----:B------:R1:W-:Y:S01]  /*00c0*/  STL.64 [R1], R8 ;  /* 0x0000000801007387 */ /* 0x0003e20000100a00 */
[----:B------:R-:W2:Y:S03]  /*00d0*/  LDCU.64 UR6, c[0x4][0x8] ;  /* 0x01000100ff0677ac */ /* 0x000ea60008000a00 */
[----:B------:R1:W-:Y:S01]  /*00e0*/  STL [R1+0x8], R0 ;  /* 0x0000080001007387 */ /* 0x0003e20000100800 */
[----:B--2---:R-:W-:Y:S01]  /*00f0*/  IMAD.U32 R4, RZ, RZ, UR6 ;  /* 0x00000006ff047e24 */ /* 0x004fe2000f8e00ff */
[----:B01----:R-:W-:-:S07]  /*0100*/  MOV R5, UR7 ;  /* 0x0000000700057c02 */ /* 0x003fce0008000f00 */
[----:B------:R-:W-:-:S07]  /*0110*/  LEPC R20, `(.L_x_0) ;  /* 0x000000001014794e */ /* 0x000fce0000000000 */
[----:B------:R-:W-:Y:S05]  /*0120*/  CALL.ABS.NOINC R2 ;  /* 0x0000000002007343 */ /* 0x000fea0003c00000 */
.L_x_0:
[----:B------:R-:W-:Y:S05]  /*0130*/  EXIT ;  /* 0x000000000000794d */ /* 0x000fea0003800000 */
.L_x_1:
[----:B------:R-:W-:-:S00]  /*0140*/  BRA `(.L_x_1) ;  /* 0xfffffffc00fc7947 */ /* 0x000fc0000383ffff */
[----:B------:R-:W-:-:S00]  /*0150*/  NOP ;  /* 0x0000000000007918 */ /* 0x000fc00000000000 */
        /* <DEDUP_REMOVED lines=10> */
.L_x_2:


//--------------------- .nv.global.init           --------------------------
	.section	.nv.global.init,"aw",@progbits
.nv.global.init:
	.type		$str,@object
	.size		$str,(.L_0 - $str)
$str:
        /*0000*/ 	.byte	0x62, 0x6c, 0x6f, 0x63, 0x6b, 0x20, 0x25, 0x64, 0x2c, 0x20, 0x74, 0x68, 0x72, 0x65, 0x61, 0x64
        /*0010*/ 	.byte	0x20, 0x25, 0x64, 0x2c, 0x20, 0x69, 0x6e, 0x64, 0x65, 0x78, 0x20, 0x25, 0x64, 0x0a, 0x00
.L_0:


//--------------------- .nv.shared.reserved.0     --------------------------
	.section	.nv.shared.reserved.0,"aw",@nobits
	.weak		__nv_reservedSMEM_offset_0_alias
	.size		__nv_reservedSMEM_offset_0_alias, 0, 64
	.other		__nv_reservedSMEM_offset_0_alias,@"STO_CUDA_RESERVED_SHARED STV_DEFAULT"
__nv_reservedSMEM_offset_0_alias:
	.zero		0
	.zero		64


//--------------------- .nv.constant0._Z9kernel_1dv --------------------------
	.section	.nv.constant0._Z9kernel_1dv,"a",@progbits
	.sectionflags	@""
	.align	4
.nv.constant0._Z9kernel_1dv:
	.zero		896


//--------------------- SYMBOLS --------------------------

	.type		.nv.reservedSmem.offset0,@object
	.size		.nv.reservedSmem.offset0,0x4
	.type		vprintf,@function
